//
// Generated by NVIDIA NVVM Compiler
//
// Compiler Build ID: CL-36424714
// Cuda compilation tools, release 13.0, V13.0.88
// Based on NVVM 20.0.0
//

.version 9.0
.target sm_100
.address_size 64

	// .globl	_Z20TiledMatrixMulKerneliiiPfS_S_
// _ZZ20TiledMatrixMulKerneliiiPfS_S_E4ds_A has been demoted
// _ZZ20TiledMatrixMulKerneliiiPfS_S_E4ds_B has been demoted

.visible .entry _Z20TiledMatrixMulKerneliiiPfS_S_(
	.param .u32 _Z20TiledMatrixMulKerneliiiPfS_S__param_0,
	.param .u32 _Z20TiledMatrixMulKerneliiiPfS_S__param_1,
	.param .u32 _Z20TiledMatrixMulKerneliiiPfS_S__param_2,
	.param .u64 .ptr .align 1 _Z20TiledMatrixMulKerneliiiPfS_S__param_3,
	.param .u64 .ptr .align 1 _Z20TiledMatrixMulKerneliiiPfS_S__param_4,
	.param .u64 .ptr .align 1 _Z20TiledMatrixMulKerneliiiPfS_S__param_5
)
{
	.reg .pred 	%p<8>;
	.reg .b32 	%r<98>;
	.reg .b32 	%f<368>;
	.reg .b64 	%rd<40>;
	// demoted variable
	.shared .align 4 .b8 _ZZ20TiledMatrixMulKerneliiiPfS_S_E4ds_A[1024];
	// demoted variable
	.shared .align 4 .b8 _ZZ20TiledMatrixMulKerneliiiPfS_S_E4ds_B[1024];
	ld.param.u32 	%r30, [_Z20TiledMatrixMulKerneliiiPfS_S__param_1];
	mov.u32 	%r32, %ctaid.x;
	mov.u32 	%r33, %ctaid.y;
	mov.u32 	%r1, %tid.x;
	mov.u32 	%r2, %tid.y;
	mov.u32 	%r34, %ntid.y;
	mad.lo.s32 	%r3, %r33, %r34, %r2;
	mov.u32 	%r35, %ntid.x;
	mad.lo.s32 	%r4, %r32, %r35, %r1;
	shr.s32 	%r36, %r30, 31;
	shr.u32 	%r37, %r36, 28;
	add.s32 	%r38, %r30, %r37;
	shr.s32 	%r5, %r38, 4;
	setp.lt.s32 	%p1, %r30, 16;
	mov.f32 	%f367, 0f00000000;
	@%p1 bra 	$L__BB0_9;
	mad.lo.s32 	%r6, %r30, %r3, %r1;
	shl.b32 	%r40, %r2, 6;
	mov.u32 	%r41, _ZZ20TiledMatrixMulKerneliiiPfS_S_E4ds_A;
	add.s32 	%r7, %r41, %r40;
	add.s32 	%r42, %r5, -1;
	setp.lt.u32 	%p2, %r42, 3;
	mov.f32 	%f367, 0f00000000;
	mov.b32 	%r97, 0;
	@%p2 bra 	$L__BB0_4;
	ld.param.u32 	%r85, [_Z20TiledMatrixMulKerneliiiPfS_S__param_2];
	and.b32  	%r97, %r5, 134217724;
	neg.s32 	%r95, %r97;
	add.s32 	%r44, %r2, 48;
	mad.lo.s32 	%r93, %r85, %r44, %r4;
	add.s32 	%r45, %r2, 32;
	mad.lo.s32 	%r92, %r85, %r45, %r4;
	add.s32 	%r46, %r2, 16;
	mad.lo.s32 	%r91, %r85, %r46, %r4;
	mad.lo.s32 	%r90, %r2, %r85, %r4;
	mov.f32 	%f367, 0f00000000;
	mov.u32 	%r94, %r6;
$L__BB0_3:
	.pragma "nounroll";
	ld.param.u64 	%rd36, [_Z20TiledMatrixMulKerneliiiPfS_S__param_4];
	ld.param.u64 	%rd33, [_Z20TiledMatrixMulKerneliiiPfS_S__param_3];
	ld.param.u32 	%r86, [_Z20TiledMatrixMulKerneliiiPfS_S__param_2];
	cvta.to.global.u64 	%rd4, %rd33;
	mul.wide.s32 	%rd5, %r94, 4;
	add.s64 	%rd6, %rd4, %rd5;
	ld.global.f32 	%f14, [%rd6];
	shl.b32 	%r48, %r1, 2;
	add.s32 	%r49, %r7, %r48;
	st.shared.f32 	[%r49], %f14;
	cvta.to.global.u64 	%rd7, %rd36;
	mul.wide.s32 	%rd8, %r90, 4;
	add.s64 	%rd9, %rd7, %rd8;
	ld.global.f32 	%f15, [%rd9];
	mov.u32 	%r51, _ZZ20TiledMatrixMulKerneliiiPfS_S_E4ds_B;
	add.s32 	%r52, %r51, %r48;
	add.s32 	%r53, %r52, %r40;
	st.shared.f32 	[%r53], %f15;
	bar.sync 	0;
	ld.shared.f32 	%f16, [%r7];
	ld.shared.f32 	%f17, [%r52];
	fma.rn.f32 	%f18, %f16, %f17, %f367;
	ld.shared.f32 	%f19, [%r7+4];
	ld.shared.f32 	%f20, [%r52+64];
	fma.rn.f32 	%f21, %f19, %f20, %f18;
	ld.shared.f32 	%f22, [%r7+8];
	ld.shared.f32 	%f23, [%r52+128];
	fma.rn.f32 	%f24, %f22, %f23, %f21;
	ld.shared.f32 	%f25, [%r7+12];
	ld.shared.f32 	%f26, [%r52+192];
	fma.rn.f32 	%f27, %f25, %f26, %f24;
	ld.shared.f32 	%f28, [%r7+16];
	ld.shared.f32 	%f29, [%r52+256];
	fma.rn.f32 	%f30, %f28, %f29, %f27;
	ld.shared.f32 	%f31, [%r7+20];
	ld.shared.f32 	%f32, [%r52+320];
	fma.rn.f32 	%f33, %f31, %f32, %f30;
	ld.shared.f32 	%f34, [%r7+24];
	ld.shared.f32 	%f35, [%r52+384];
	fma.rn.f32 	%f36, %f34, %f35, %f33;
	ld.shared.f32 	%f37, [%r7+28];
	ld.shared.f32 	%f38, [%r52+448];
	fma.rn.f32 	%f39, %f37, %f38, %f36;
	ld.shared.f32 	%f40, [%r7+32];
	ld.shared.f32 	%f41, [%r52+512];
	fma.rn.f32 	%f42, %f40, %f41, %f39;
	ld.shared.f32 	%f43, [%r7+36];
	ld.shared.f32 	%f44, [%r52+576];
	fma.rn.f32 	%f45, %f43, %f44, %f42;
	ld.shared.f32 	%f46, [%r7+40];
	ld.shared.f32 	%f47, [%r52+640];
	fma.rn.f32 	%f48, %f46, %f47, %f45;
	ld.shared.f32 	%f49, [%r7+44];
	ld.shared.f32 	%f50, [%r52+704];
	fma.rn.f32 	%f51, %f49, %f50, %f48;
	ld.shared.f32 	%f52, [%r7+48];
	ld.shared.f32 	%f53, [%r52+768];
	fma.rn.f32 	%f54, %f52, %f53, %f51;
	ld.shared.f32 	%f55, [%r7+52];
	ld.shared.f32 	%f56, [%r52+832];
	fma.rn.f32 	%f57, %f55, %f56, %f54;
	ld.shared.f32 	%f58, [%r7+56];
	ld.shared.f32 	%f59, [%r52+896];
	fma.rn.f32 	%f60, %f58, %f59, %f57;
	ld.shared.f32 	%f61, [%r7+60];
	ld.shared.f32 	%f62, [%r52+960];
	fma.rn.f32 	%f63, %f61, %f62, %f60;
	bar.sync 	0;
	ld.global.f32 	%f64, [%rd6+64];
	st.shared.f32 	[%r49], %f64;
	mul.wide.s32 	%rd10, %r91, 4;
	add.s64 	%rd11, %rd7, %rd10;
	ld.global.f32 	%f65, [%rd11];
	st.shared.f32 	[%r53], %f65;
	bar.sync 	0;
	ld.shared.f32 	%f66, [%r7];
	ld.shared.f32 	%f67, [%r52];
	fma.rn.f32 	%f68, %f66, %f67, %f63;
	ld.shared.f32 	%f69, [%r7+4];
	ld.shared.f32 	%f70, [%r52+64];
	fma.rn.f32 	%f71, %f69, %f70, %f68;
	ld.shared.f32 	%f72, [%r7+8];
	ld.shared.f32 	%f73, [%r52+128];
	fma.rn.f32 	%f74, %f72, %f73, %f71;
	ld.shared.f32 	%f75, [%r7+12];
	ld.shared.f32 	%f76, [%r52+192];
	fma.rn.f32 	%f77, %f75, %f76, %f74;
	ld.shared.f32 	%f78, [%r7+16];
	ld.shared.f32 	%f79, [%r52+256];
	fma.rn.f32 	%f80, %f78, %f79, %f77;
	ld.shared.f32 	%f81, [%r7+20];
	ld.shared.f32 	%f82, [%r52+320];
	fma.rn.f32 	%f83, %f81, %f82, %f80;
	ld.shared.f32 	%f84, [%r7+24];
	ld.shared.f32 	%f85, [%r52+384];
	fma.rn.f32 	%f86, %f84, %f85, %f83;
	ld.shared.f32 	%f87, [%r7+28];
	ld.shared.f32 	%f88, [%r52+448];
	fma.rn.f32 	%f89, %f87, %f88, %f86;
	ld.shared.f32 	%f90, [%r7+32];
	ld.shared.f32 	%f91, [%r52+512];
	fma.rn.f32 	%f92, %f90, %f91, %f89;
	ld.shared.f32 	%f93, [%r7+36];
	ld.shared.f32 	%f94, [%r52+576];
	fma.rn.f32 	%f95, %f93, %f94, %f92;
	ld.shared.f32 	%f96, [%r7+40];
	ld.shared.f32 	%f97, [%r52+640];
	fma.rn.f32 	%f98, %f96, %f97, %f95;
	ld.shared.f32 	%f99, [%r7+44];
	ld.shared.f32 	%f100, [%r52+704];
	fma.rn.f32 	%f101, %f99, %f100, %f98;
	ld.shared.f32 	%f102, [%r7+48];
	ld.shared.f32 	%f103, [%r52+768];
	fma.rn.f32 	%f104, %f102, %f103, %f101;
	ld.shared.f32 	%f105, [%r7+52];
	ld.shared.f32 	%f106, [%r52+832];
	fma.rn.f32 	%f107, %f105, %f106, %f104;
	ld.shared.f32 	%f108, [%r7+56];
	ld.shared.f32 	%f109, [%r52+896];
	fma.rn.f32 	%f110, %f108, %f109, %f107;
	ld.shared.f32 	%f111, [%r7+60];
	ld.shared.f32 	%f112, [%r52+960];
	fma.rn.f32 	%f113, %f111, %f112, %f110;
	bar.sync 	0;
	ld.global.f32 	%f114, [%rd6+128];
	st.shared.f32 	[%r49], %f114;
	mul.wide.s32 	%rd12, %r92, 4;
	add.s64 	%rd13, %rd7, %rd12;
	ld.global.f32 	%f115, [%rd13];
	st.shared.f32 	[%r53], %f115;
	bar.sync 	0;
	ld.shared.f32 	%f116, [%r7];
	ld.shared.f32 	%f117, [%r52];
	fma.rn.f32 	%f118, %f116, %f117, %f113;
	ld.shared.f32 	%f119, [%r7+4];
	ld.shared.f32 	%f120, [%r52+64];
	fma.rn.f32 	%f121, %f119, %f120, %f118;
	ld.shared.f32 	%f122, [%r7+8];
	ld.shared.f32 	%f123, [%r52+128];
	fma.rn.f32 	%f124, %f122, %f123, %f121;
	ld.shared.f32 	%f125, [%r7+12];
	ld.shared.f32 	%f126, [%r52+192];
	fma.rn.f32 	%f127, %f125, %f126, %f124;
	ld.shared.f32 	%f128, [%r7+16];
	ld.shared.f32 	%f129, [%r52+256];
	fma.rn.f32 	%f130, %f128, %f129, %f127;
	ld.shared.f32 	%f131, [%r7+20];
	ld.shared.f32 	%f132, [%r52+320];
	fma.rn.f32 	%f133, %f131, %f132, %f130;
	ld.shared.f32 	%f134, [%r7+24];
	ld.shared.f32 	%f135, [%r52+384];
	fma.rn.f32 	%f136, %f134, %f135, %f133;
	ld.shared.f32 	%f137, [%r7+28];
	ld.shared.f32 	%f138, [%r52+448];
	fma.rn.f32 	%f139, %f137, %f138, %f136;
	ld.shared.f32 	%f140, [%r7+32];
	ld.shared.f32 	%f141, [%r52+512];
	fma.rn.f32 	%f142, %f140, %f141, %f139;
	ld.shared.f32 	%f143, [%r7+36];
	ld.shared.f32 	%f144, [%r52+576];
	fma.rn.f32 	%f145, %f143, %f144, %f142;
	ld.shared.f32 	%f146, [%r7+40];
	ld.shared.f32 	%f147, [%r52+640];
	fma.rn.f32 	%f148, %f146, %f147, %f145;
	ld.shared.f32 	%f149, [%r7+44];
	ld.shared.f32 	%f150, [%r52+704];
	fma.rn.f32 	%f151, %f149, %f150, %f148;
	ld.shared.f32 	%f152, [%r7+48];
	ld.shared.f32 	%f153, [%r52+768];
	fma.rn.f32 	%f154, %f152, %f153, %f151;
	ld.shared.f32 	%f155, [%r7+52];
	ld.shared.f32 	%f156, [%r52+832];
	fma.rn.f32 	%f157, %f155, %f156, %f154;
	ld.shared.f32 	%f158, [%r7+56];
	ld.shared.f32 	%f159, [%r52+896];
	fma.rn.f32 	%f160, %f158, %f159, %f157;
	ld.shared.f32 	%f161, [%r7+60];
	ld.shared.f32 	%f162, [%r52+960];
	fma.rn.f32 	%f163, %f161, %f162, %f160;
	bar.sync 	0;
	ld.global.f32 	%f164, [%rd6+192];
	st.shared.f32 	[%r49], %f164;
	mul.wide.s32 	%rd14, %r93, 4;
	add.s64 	%rd15, %rd7, %rd14;
	ld.global.f32 	%f165, [%rd15];
	st.shared.f32 	[%r53], %f165;
	bar.sync 	0;
	ld.shared.f32 	%f166, [%r7];
	ld.shared.f32 	%f167, [%r52];
	fma.rn.f32 	%f168, %f166, %f167, %f163;
	ld.shared.f32 	%f169, [%r7+4];
	ld.shared.f32 	%f170, [%r52+64];
	fma.rn.f32 	%f171, %f169, %f170, %f168;
	ld.shared.f32 	%f172, [%r7+8];
	ld.shared.f32 	%f173, [%r52+128];
	fma.rn.f32 	%f174, %f172, %f173, %f171;
	ld.shared.f32 	%f175, [%r7+12];
	ld.shared.f32 	%f176, [%r52+192];
	fma.rn.f32 	%f177, %f175, %f176, %f174;
	ld.shared.f32 	%f178, [%r7+16];
	ld.shared.f32 	%f179, [%r52+256];
	fma.rn.f32 	%f180, %f178, %f179, %f177;
	ld.shared.f32 	%f181, [%r7+20];
	ld.shared.f32 	%f182, [%r52+320];
	fma.rn.f32 	%f183, %f181, %f182, %f180;
	ld.shared.f32 	%f184, [%r7+24];
	ld.shared.f32 	%f185, [%r52+384];
	fma.rn.f32 	%f186, %f184, %f185, %f183;
	ld.shared.f32 	%f187, [%r7+28];
	ld.shared.f32 	%f188, [%r52+448];
	fma.rn.f32 	%f189, %f187, %f188, %f186;
	ld.shared.f32 	%f190, [%r7+32];
	ld.shared.f32 	%f191, [%r52+512];
	fma.rn.f32 	%f192, %f190, %f191, %f189;
	ld.shared.f32 	%f193, [%r7+36];
	ld.shared.f32 	%f194, [%r52+576];
	fma.rn.f32 	%f195, %f193, %f194, %f192;
	ld.shared.f32 	%f196, [%r7+40];
	ld.shared.f32 	%f197, [%r52+640];
	fma.rn.f32 	%f198, %f196, %f197, %f195;
	ld.shared.f32 	%f199, [%r7+44];
	ld.shared.f32 	%f200, [%r52+704];
	fma.rn.f32 	%f201, %f199, %f200, %f198;
	ld.shared.f32 	%f202, [%r7+48];
	ld.shared.f32 	%f203, [%r52+768];
	fma.rn.f32 	%f204, %f202, %f203, %f201;
	ld.shared.f32 	%f205, [%r7+52];
	ld.shared.f32 	%f206, [%r52+832];
	fma.rn.f32 	%f207, %f205, %f206, %f204;
	ld.shared.f32 	%f208, [%r7+56];
	ld.shared.f32 	%f209, [%r52+896];
	fma.rn.f32 	%f210, %f208, %f209, %f207;
	ld.shared.f32 	%f211, [%r7+60];
	ld.shared.f32 	%f212, [%r52+960];
	fma.rn.f32 	%f367, %f211, %f212, %f210;
	bar.sync 	0;
	add.s32 	%r95, %r95, 4;
	add.s32 	%r94, %r94, 64;
	shl.b32 	%r54, %r86, 6;
	add.s32 	%r93, %r93, %r54;
	add.s32 	%r92, %r92, %r54;
	add.s32 	%r91, %r91, %r54;
	add.s32 	%r90, %r90, %r54;
	setp.ne.s32 	%p3, %r95, 0;
	@%p3 bra 	$L__BB0_3;
$L__BB0_4:
	and.b32  	%r27, %r5, 3;
	setp.eq.s32 	%p4, %r27, 0;
	@%p4 bra 	$L__BB0_9;
	setp.eq.s32 	%p5, %r27, 1;
	@%p5 bra 	$L__BB0_7;
	ld.param.u64 	%rd37, [_Z20TiledMatrixMulKerneliiiPfS_S__param_4];
	ld.param.u64 	%rd34, [_Z20TiledMatrixMulKerneliiiPfS_S__param_3];
	ld.param.u32 	%r87, [_Z20TiledMatrixMulKerneliiiPfS_S__param_2];
	shl.b32 	%r55, %r97, 4;
	add.s32 	%r56, %r6, %r55;
	cvta.to.global.u64 	%rd16, %rd34;
	mul.wide.s32 	%rd17, %r56, 4;
	add.s64 	%rd18, %rd16, %rd17;
	ld.global.f32 	%f214, [%rd18];
	shl.b32 	%r58, %r1, 2;
	add.s32 	%r59, %r7, %r58;
	st.shared.f32 	[%r59], %f214;
	add.s32 	%r60, %r55, %r2;
	mad.lo.s32 	%r61, %r60, %r87, %r4;
	cvta.to.global.u64 	%rd19, %rd37;
	mul.wide.s32 	%rd20, %r61, 4;
	add.s64 	%rd21, %rd19, %rd20;
	ld.global.f32 	%f215, [%rd21];
	mov.u32 	%r63, _ZZ20TiledMatrixMulKerneliiiPfS_S_E4ds_B;
	add.s32 	%r64, %r63, %r58;
	add.s32 	%r65, %r64, %r40;
	st.shared.f32 	[%r65], %f215;
	bar.sync 	0;
	ld.shared.f32 	%f216, [%r7];
	ld.shared.f32 	%f217, [%r64];
	fma.rn.f32 	%f218, %f216, %f217, %f367;
	ld.shared.f32 	%f219, [%r7+4];
	ld.shared.f32 	%f220, [%r64+64];
	fma.rn.f32 	%f221, %f219, %f220, %f218;
	ld.shared.f32 	%f222, [%r7+8];
	ld.shared.f32 	%f223, [%r64+128];
	fma.rn.f32 	%f224, %f222, %f223, %f221;
	ld.shared.f32 	%f225, [%r7+12];
	ld.shared.f32 	%f226, [%r64+192];
	fma.rn.f32 	%f227, %f225, %f226, %f224;
	ld.shared.f32 	%f228, [%r7+16];
	ld.shared.f32 	%f229, [%r64+256];
	fma.rn.f32 	%f230, %f228, %f229, %f227;
	ld.shared.f32 	%f231, [%r7+20];
	ld.shared.f32 	%f232, [%r64+320];
	fma.rn.f32 	%f233, %f231, %f232, %f230;
	ld.shared.f32 	%f234, [%r7+24];
	ld.shared.f32 	%f235, [%r64+384];
	fma.rn.f32 	%f236, %f234, %f235, %f233;
	ld.shared.f32 	%f237, [%r7+28];
	ld.shared.f32 	%f238, [%r64+448];
	fma.rn.f32 	%f239, %f237, %f238, %f236;
	ld.shared.f32 	%f240, [%r7+32];
	ld.shared.f32 	%f241, [%r64+512];
	fma.rn.f32 	%f242, %f240, %f241, %f239;
	ld.shared.f32 	%f243, [%r7+36];
	ld.shared.f32 	%f244, [%r64+576];
	fma.rn.f32 	%f245, %f243, %f244, %f242;
	ld.shared.f32 	%f246, [%r7+40];
	ld.shared.f32 	%f247, [%r64+640];
	fma.rn.f32 	%f248, %f246, %f247, %f245;
	ld.shared.f32 	%f249, [%r7+44];
	ld.shared.f32 	%f250, [%r64+704];
	fma.rn.f32 	%f251, %f249, %f250, %f248;
	ld.shared.f32 	%f252, [%r7+48];
	ld.shared.f32 	%f253, [%r64+768];
	fma.rn.f32 	%f254, %f252, %f253, %f251;
	ld.shared.f32 	%f255, [%r7+52];
	ld.shared.f32 	%f256, [%r64+832];
	fma.rn.f32 	%f257, %f255, %f256, %f254;
	ld.shared.f32 	%f258, [%r7+56];
	ld.shared.f32 	%f259, [%r64+896];
	fma.rn.f32 	%f260, %f258, %f259, %f257;
	ld.shared.f32 	%f261, [%r7+60];
	ld.shared.f32 	%f262, [%r64+960];
	fma.rn.f32 	%f263, %f261, %f262, %f260;
	bar.sync 	0;
	ld.global.f32 	%f264, [%rd18+64];
	st.shared.f32 	[%r59], %f264;
	add.s32 	%r66, %r60, 16;
	mad.lo.s32 	%r67, %r66, %r87, %r4;
	mul.wide.s32 	%rd22, %r67, 4;
	add.s64 	%rd23, %rd19, %rd22;
	ld.global.f32 	%f265, [%rd23];
	st.shared.f32 	[%r65], %f265;
	bar.sync 	0;
	ld.shared.f32 	%f266, [%r7];
	ld.shared.f32 	%f267, [%r64];
	fma.rn.f32 	%f268, %f266, %f267, %f263;
	ld.shared.f32 	%f269, [%r7+4];
	ld.shared.f32 	%f270, [%r64+64];
	fma.rn.f32 	%f271, %f269, %f270, %f268;
	ld.shared.f32 	%f272, [%r7+8];
	ld.shared.f32 	%f273, [%r64+128];
	fma.rn.f32 	%f274, %f272, %f273, %f271;
	ld.shared.f32 	%f275, [%r7+12];
	ld.shared.f32 	%f276, [%r64+192];
	fma.rn.f32 	%f277, %f275, %f276, %f274;
	ld.shared.f32 	%f278, [%r7+16];
	ld.shared.f32 	%f279, [%r64+256];
	fma.rn.f32 	%f280, %f278, %f279, %f277;
	ld.shared.f32 	%f281, [%r7+20];
	ld.shared.f32 	%f282, [%r64+320];
	fma.rn.f32 	%f283, %f281, %f282, %f280;
	ld.shared.f32 	%f284, [%r7+24];
	ld.shared.f32 	%f285, [%r64+384];
	fma.rn.f32 	%f286, %f284, %f285, %f283;
	ld.shared.f32 	%f287, [%r7+28];
	ld.shared.f32 	%f288, [%r64+448];
	fma.rn.f32 	%f289, %f287, %f288, %f286;
	ld.shared.f32 	%f290, [%r7+32];
	ld.shared.f32 	%f291, [%r64+512];
	fma.rn.f32 	%f292, %f290, %f291, %f289;
	ld.shared.f32 	%f293, [%r7+36];
	ld.shared.f32 	%f294, [%r64+576];
	fma.rn.f32 	%f295, %f293, %f294, %f292;
	ld.shared.f32 	%f296, [%r7+40];
	ld.shared.f32 	%f297, [%r64+640];
	fma.rn.f32 	%f298, %f296, %f297, %f295;
	ld.shared.f32 	%f299, [%r7+44];
	ld.shared.f32 	%f300, [%r64+704];
	fma.rn.f32 	%f301, %f299, %f300, %f298;
	ld.shared.f32 	%f302, [%r7+48];
	ld.shared.f32 	%f303, [%r64+768];
	fma.rn.f32 	%f304, %f302, %f303, %f301;
	ld.shared.f32 	%f305, [%r7+52];
	ld.shared.f32 	%f306, [%r64+832];
	fma.rn.f32 	%f307, %f305, %f306, %f304;
	ld.shared.f32 	%f308, [%r7+56];
	ld.shared.f32 	%f309, [%r64+896];
	fma.rn.f32 	%f310, %f308, %f309, %f307;
	ld.shared.f32 	%f311, [%r7+60];
	ld.shared.f32 	%f312, [%r64+960];
	fma.rn.f32 	%f367, %f311, %f312, %f310;
	bar.sync 	0;
	add.s32 	%r97, %r97, 2;
$L__BB0_7:
	and.b32  	%r68, %r5, 1;
	setp.eq.b32 	%p6, %r68, 1;
	not.pred 	%p7, %p6;
	@%p7 bra 	$L__BB0_9;
	ld.param.u64 	%rd38, [_Z20TiledMatrixMulKerneliiiPfS_S__param_4];
	ld.param.u64 	%rd35, [_Z20TiledMatrixMulKerneliiiPfS_S__param_3];
	ld.param.u32 	%r88, [_Z20TiledMatrixMulKerneliiiPfS_S__param_2];
	shl.b32 	%r69, %r97, 4;
	add.s32 	%r70, %r6, %r69;
	cvta.to.global.u64 	%rd24, %rd35;
	mul.wide.s32 	%rd25, %r70, 4;
	add.s64 	%rd26, %rd24, %rd25;
	ld.global.f32 	%f313, [%rd26];
	shl.b32 	%r72, %r1, 2;
	add.s32 	%r73, %r7, %r72;
	st.shared.f32 	[%r73], %f313;
	add.s32 	%r74, %r69, %r2;
	mad.lo.s32 	%r75, %r74, %r88, %r4;
	cvta.to.global.u64 	%rd27, %rd38;
	mul.wide.s32 	%rd28, %r75, 4;
	add.s64 	%rd29, %rd27, %rd28;
	ld.global.f32 	%f314, [%rd29];
	mov.u32 	%r77, _ZZ20TiledMatrixMulKerneliiiPfS_S_E4ds_B;
	add.s32 	%r78, %r77, %r72;
	add.s32 	%r79, %r78, %r40;
	st.shared.f32 	[%r79], %f314;
	bar.sync 	0;
	ld.shared.f32 	%f315, [%r7];
	ld.shared.f32 	%f316, [%r78];
	fma.rn.f32 	%f317, %f315, %f316, %f367;
	ld.shared.f32 	%f318, [%r7+4];
	ld.shared.f32 	%f319, [%r78+64];
	fma.rn.f32 	%f320, %f318, %f319, %f317;
	ld.shared.f32 	%f321, [%r7+8];
	ld.shared.f32 	%f322, [%r78+128];
	fma.rn.f32 	%f323, %f321, %f322, %f320;
	ld.shared.f32 	%f324, [%r7+12];
	ld.shared.f32 	%f325, [%r78+192];
	fma.rn.f32 	%f326, %f324, %f325, %f323;
	ld.shared.f32 	%f327, [%r7+16];
	ld.shared.f32 	%f328, [%r78+256];
	fma.rn.f32 	%f329, %f327, %f328, %f326;
	ld.shared.f32 	%f330, [%r7+20];
	ld.shared.f32 	%f331, [%r78+320];
	fma.rn.f32 	%f332, %f330, %f331, %f329;
	ld.shared.f32 	%f333, [%r7+24];
	ld.shared.f32 	%f334, [%r78+384];
	fma.rn.f32 	%f335, %f333, %f334, %f332;
	ld.shared.f32 	%f336, [%r7+28];
	ld.shared.f32 	%f337, [%r78+448];
	fma.rn.f32 	%f338, %f336, %f337, %f335;
	ld.shared.f32 	%f339, [%r7+32];
	ld.shared.f32 	%f340, [%r78+512];
	fma.rn.f32 	%f341, %f339, %f340, %f338;
	ld.shared.f32 	%f342, [%r7+36];
	ld.shared.f32 	%f343, [%r78+576];
	fma.rn.f32 	%f344, %f342, %f343, %f341;
	ld.shared.f32 	%f345, [%r7+40];
	ld.shared.f32 	%f346, [%r78+640];
	fma.rn.f32 	%f347, %f345, %f346, %f344;
	ld.shared.f32 	%f348, [%r7+44];
	ld.shared.f32 	%f349, [%r78+704];
	fma.rn.f32 	%f350, %f348, %f349, %f347;
	ld.shared.f32 	%f351, [%r7+48];
	ld.shared.f32 	%f352, [%r78+768];
	fma.rn.f32 	%f353, %f351, %f352, %f350;
	ld.shared.f32 	%f354, [%r7+52];
	ld.shared.f32 	%f355, [%r78+832];
	fma.rn.f32 	%f356, %f354, %f355, %f353;
	ld.shared.f32 	%f357, [%r7+56];
	ld.shared.f32 	%f358, [%r78+896];
	fma.rn.f32 	%f359, %f357, %f358, %f356;
	ld.shared.f32 	%f360, [%r7+60];
	ld.shared.f32 	%f361, [%r78+960];
	fma.rn.f32 	%f367, %f360, %f361, %f359;
	bar.sync 	0;
$L__BB0_9:
	ld.param.u64 	%rd39, [_Z20TiledMatrixMulKerneliiiPfS_S__param_5];
	ld.param.u32 	%r89, [_Z20TiledMatrixMulKerneliiiPfS_S__param_2];
	cvta.to.global.u64 	%rd30, %rd39;
	mad.lo.s32 	%r84, %r89, %r3, %r4;
	mul.wide.s32 	%rd31, %r84, 4;
	add.s64 	%rd32, %rd30, %rd31;
	st.global.f32 	[%rd32], %f367;
	ret;

}


// ===== COMPILED SASS (sm_100) =====

	.target	sm_100

	.elftype	@"ET_EXEC"


//--------------------- .note.nv.tkinfo           --------------------------
	.section	.note.nv.tkinfo,"",@"SHT_NOTE"
	.sectionflags	@"SHF_NOTE_NV_TKINFO"
	.tkinfo
        /*0018*/ 	.word	0x00000002
        /*0030*/ 	.string	""
        /*0030*/ 	.string	"ptxas"
        /*0030*/ 	.string	"Cuda compilation tools, release 13.0, V13.0.88"
        /*0030*/ 	.string	"Build cuda_13.0.r13.0/compiler.36424714_0"
        /*0030*/ 	.string	"-arch sm_100 -m 64 "



//--------------------- .note.nv.cuinfo           --------------------------
	.section	.note.nv.cuinfo,"",@"SHT_NOTE"
	.sectionflags	@"SHF_NOTE_NV_CUINFO"
        /*0018*/ 	.short	0x0002
        /*001a*/ 	.short	0x0064
        /*001c*/ 	.short	0x0082
	.zero		2


//--------------------- .nv.info                  --------------------------
	.section	.nv.info,"",@"SHT_CUDA_INFO"
	.align	4


	//----- nvinfo : EIATTR_REGCOUNT
	.align		4
        /*0000*/ 	.byte	0x04, 0x2f
        /*0002*/ 	.short	(.L_1 - .L_0)
	.align		4
.L_0:
        /*0004*/ 	.word	index@(_Z20TiledMatrixMulKerneliiiPfS_S_)
        /*0008*/ 	.word	0x00000020


	//----- nvinfo : EIATTR_FRAME_SIZE
	.align		4
.L_1:
        /*000c*/ 	.byte	0x04, 0x11
        /*000e*/ 	.short	(.L_3 - .L_2)
	.align		4
.L_2:
        /*0010*/ 	.word	index@(_Z20TiledMatrixMulKerneliiiPfS_S_)
        /*0014*/ 	.word	0x00000000


	//----- nvinfo : EIATTR_MIN_STACK_SIZE
	.align		4
.L_3:
        /*0018*/ 	.byte	0x04, 0x12
        /*001a*/ 	.short	(.L_5 - .L_4)
	.align		4
.L_4:
        /*001c*/ 	.word	index@(_Z20TiledMatrixMulKerneliiiPfS_S_)
        /*0020*/ 	.word	0x00000000
.L_5:


//--------------------- .nv.compat                --------------------------
	.section	.nv.compat,"",@"SHT_CUDA_COMPAT_INFO"
	.align	4
        /*0000*/ 	.byte	0x02, 0x09, 0x00, 0x00, 0x02, 0x02, 0x01, 0x00, 0x02, 0x05, 0x05, 0x00, 0x03, 0x07, 0x01, 0x01
        /*0010*/ 	.byte	0x02, 0x03, 0x00, 0x00, 0x02, 0x06, 0x01, 0x00, 0x04, 0x0b, 0x08, 0x00, 0x09, 0x00, 0x00, 0x00
        /*0020*/ 	.byte	0x00, 0x00, 0x00, 0x00


//--------------------- .nv.info._Z20TiledMatrixMulKerneliiiPfS_S_ --------------------------
	.section	.nv.info._Z20TiledMatrixMulKerneliiiPfS_S_,"",@"SHT_CUDA_INFO"
	.sectionflags	@""
	.align	4


	//----- nvinfo : EIATTR_CUDA_API_VERSION
	.align		4
        /*0000*/ 	.byte	0x04, 0x37
        /*0002*/ 	.short	(.L_7 - .L_6)
.L_6:
        /*0004*/ 	.word	0x00000082


	//----- nvinfo : EIATTR_KPARAM_INFO
	.align		4
.L_7:
        /*0008*/ 	.byte	0x04, 0x17
        /*000a*/ 	.short	(.L_9 - .L_8)
.L_8:
        /*000c*/ 	.word	0x00000000
        /*0010*/ 	.short	0x0005
        /*0012*/ 	.short	0x0020
        /*0014*/ 	.byte	0x00, 0xf5, 0x21, 0x00


	//----- nvinfo : EIATTR_KPARAM_INFO
	.align		4
.L_9:
        /*0018*/ 	.byte	0x04, 0x17
        /*001a*/ 	.short	(.L_11 - .L_10)
.L_10:
        /*001c*/ 	.word	0x00000000
        /*0020*/ 	.short	0x0004
        /*0022*/ 	.short	0x0018
        /*0024*/ 	.byte	0x00, 0xf5, 0x21, 0x00


	//----- nvinfo : EIATTR_KPARAM_INFO
	.align		4
.L_11:
        /*0028*/ 	.byte	0x04, 0x17
        /*002a*/ 	.short	(.L_13 - .L_12)
.L_12:
        /*002c*/ 	.word	0x00000000
        /*0030*/ 	.short	0x0003
        /*0032*/ 	.short	0x0010
        /*0034*/ 	.byte	0x00, 0xf5, 0x21, 0x00


	//----- nvinfo : EIATTR_KPARAM_INFO
	.align		4
.L_13:
        /*0038*/ 	.byte	0x04, 0x17
        /*003a*/ 	.short	(.L_15 - .L_14)
.L_14:
        /*003c*/ 	.word	0x00000000
        /*0040*/ 	.short	0x0002
        /*0042*/ 	.short	0x0008
        /*0044*/ 	.byte	0x00, 0xf0, 0x11, 0x00


	//----- nvinfo : EIATTR_KPARAM_INFO
	.align		4
.L_15:
        /*0048*/ 	.byte	0x04, 0x17
        /*004a*/ 	.short	(.L_17 - .L_16)
.L_16:
        /*004c*/ 	.word	0x00000000
        /*0050*/ 	.short	0x0001
        /*0052*/ 	.short	0x0004
        /*0054*/ 	.byte	0x00, 0xf0, 0x11, 0x00


	//----- nvinfo : EIATTR_KPARAM_INFO
	.align		4
.L_17:
        /*0058*/ 	.byte	0x04, 0x17
        /*005a*/ 	.short	(.L_19 - .L_18)
.L_18:
        /*005c*/ 	.word	0x00000000
        /*0060*/ 	.short	0x0000
        /*0062*/ 	.short	0x0000
        /*0064*/ 	.byte	0x00, 0xf0, 0x11, 0x00


	//----- nvinfo : EIATTR_SPARSE_MMA_MASK
	.align		4
.L_19:
        /*0068*/ 	.byte	0x03, 0x50
        /*006a*/ 	.short	0x0000


	//----- nvinfo : EIATTR_MAXREG_COUNT
	.align		4
        /*006c*/ 	.byte	0x03, 0x1b
        /*006e*/ 	.short	0x00ff


	//----- nvinfo : EIATTR_NUM_BARRIERS
	.align		4
        /*0070*/ 	.byte	0x02, 0x4c
        /*0072*/ 	.byte	0x01
	.zero		1


	//----- nvinfo : EIATTR_MERCURY_ISA_VERSION
	.align		4
        /*0074*/ 	.byte	0x03, 0x5f
        /*0076*/ 	.short	0x0101


	//----- nvinfo : EIATTR_VRC_CTA_INIT_COUNT
	.align		4
        /*0078*/ 	.byte	0x02, 0x4a
	.zero		1
	.zero		1


	//----- nvinfo : EIATTR_EXIT_INSTR_OFFSETS
	.align		4
        /*007c*/ 	.byte	0x04, 0x1c
        /*007e*/ 	.short	(.L_21 - .L_20)


	//   ....[0]....
.L_20:
        /*0080*/ 	.word	0x000018c0


	//----- nvinfo : EIATTR_CBANK_PARAM_SIZE
	.align		4
.L_21:
        /*0084*/ 	.byte	0x03, 0x19
        /*0086*/ 	.short	0x0028


	//----- nvinfo : EIATTR_PARAM_CBANK
	.align		4
        /*0088*/ 	.byte	0x04, 0x0a
        /*008a*/ 	.short	(.L_23 - .L_22)
	.align		4
.L_22:
        /*008c*/ 	.word	index@(.nv.constant0._Z20TiledMatrixMulKerneliiiPfS_S_)
        /*0090*/ 	.short	0x0380
        /*0092*/ 	.short	0x0028


	//----- nvinfo : EIATTR_SW_WAR
	.align		4
.L_23:
        /*0094*/ 	.byte	0x04, 0x36
        /*0096*/ 	.short	(.L_25 - .L_24)
.L_24:
        /*0098*/ 	.word	0x00000008
.L_25:


//--------------------- .nv.callgraph             --------------------------
	.section	.nv.callgraph,"",@"SHT_CUDA_CALLGRAPH"
	.align	4
	.sectionentsize	8
	.align		4
        /*0000*/ 	.word	0x00000000
	.align		4
        /*0004*/ 	.word	0xffffffff
	.align		4
        /*0008*/ 	.word	0x00000000
	.align		4
        /*000c*/ 	.word	0xfffffffe
	.align		4
        /*0010*/ 	.word	0x00000000
	.align		4
        /*0014*/ 	.word	0xfffffffd
	.align		4
        /*0018*/ 	.word	0x00000000
	.align		4
        /*001c*/ 	.word	0xfffffffc


//--------------------- .text._Z20TiledMatrixMulKerneliiiPfS_S_ --------------------------
	.section	.text._Z20TiledMatrixMulKerneliiiPfS_S_,"ax",@progbits
	.align	128
        .global         _Z20TiledMatrixMulKerneliiiPfS_S_
        .type           _Z20TiledMatrixMulKerneliiiPfS_S_,@function
        .size           _Z20TiledMatrixMulKerneliiiPfS_S_,(.L_x_5 - _Z20TiledMatrixMulKerneliiiPfS_S_)
        .other          _Z20TiledMatrixMulKerneliiiPfS_S_,@"STO_CUDA_ENTRY STV_DEFAULT"
_Z20TiledMatrixMulKerneliiiPfS_S_:
.text._Z20TiledMatrixMulKerneliiiPfS_S_:
[----:B------:R-:W-:Y:S01]  /*0000*/  LDC R1, c[0x0][0x37c] ;  /* 0x0000df00ff017b82 */ /* 0x000fe20000000800 */
[----:B------:R-:W0:Y:S01]  /*0010*/  S2R R0, SR_TID.Y ;  /* 0x0000000000007919 */ /* 0x000e220000002200 */
[----:B------:R-:W1:Y:S06]  /*0020*/  LDCU UR9, c[0x0][0x384] ;  /* 0x00007080ff0977ac */ /* 0x000e6c0008000800 */
[----:B------:R-:W0:Y:S01]  /*0030*/  LDC R3, c[0x0][0x364] ;  /* 0x0000d900ff037b82 */ /* 0x000e220000000800 */
[----:B------:R-:W-:Y:S01]  /*0040*/  HFMA2 R22, -RZ, RZ, 0, 0 ;  /* 0x00000000ff167431 */ /* 0x000fe200000001ff */
[----:B------:R-:W2:Y:S01]  /*0050*/  S2R R2, SR_TID.X ;  /* 0x0000000000027919 */ /* 0x000ea20000002100 */
[----:B------:R-:W3:Y:S05]  /*0060*/  LDCU.64 UR12, c[0x0][0x358] ;  /* 0x00006b00ff0c77ac */ /* 0x000eea0008000a00 */
[----:B------:R-:W-:Y:S08]  /*0070*/  S2UR UR5, SR_CTAID.X ;  /* 0x00000000000579c3 */ /* 0x000ff00000002500 */
[----:B------:R-:W0:Y:S01]  /*0080*/  S2UR UR6, SR_CTAID.Y ;  /* 0x00000000000679c3 */ /* 0x000e220000002600 */
[----:B-1----:R-:W-:-:S02]  /*0090*/  UISETP.GE.AND UP0, UPT, UR9, 0x10, UPT ;  /* 0x000000100900788c */ /* 0x002fc4000bf06270 */
[----:B------:R-:W-:-:S04]  /*00a0*/  USHF.R.S32.HI UR4, URZ, 0x1f, UR9 ;  /* 0x0000001fff047899 */ /* 0x000fc80008011409 */
[----:B------:R-:W-:Y:S01]  /*00b0*/  ULEA.HI UR4, UR4, UR9, URZ, 0x4 ;  /* 0x0000000904047291 */ /* 0x000fe2000f8f20ff */
[----:B------:R-:W2:Y:S01]  /*00c0*/  LDC R19, c[0x0][0x360] ;  /* 0x0000d800ff137b82 */ /* 0x000ea20000000800 */
[----:B0-----:R-:W-:Y:S02]  /*00d0*/  IMAD R18, R3, UR6, R0 ;  /* 0x0000000603127c24 */ /* 0x001fe4000f8e0200 */
[----:B--2---:R-:W-:Y:S01]  /*00e0*/  IMAD R19, R19, UR5, R2 ;  /* 0x0000000513137c24 */ /* 0x004fe2000f8e0202 */
[----:B---3--:R-:W-:Y:S07]  /*00f0*/  BRA.U !UP0, `(.L_x_0) ;  /* 0x0000001508dc7547 */ /* 0x008fee000b800000 */
[----:B------:R-:W0:Y:S01]  /*0100*/  S2UR UR7, SR_CgaCtaId ;  /* 0x00000000000779c3 */ /* 0x000e220000008800 */
[----:B------:R-:W-:Y:S01]  /*0110*/  USHF.R.S32.HI UR4, URZ, 0x4, UR4 ;  /* 0x00000004ff047899 */ /* 0x000fe20008011404 */
[----:B------:R-:W-:Y:S01]  /*0120*/  IMAD R16, R18, UR9, R2 ;  /* 0x0000000912107c24 */ /* 0x000fe2000f8e0202 */
[----:B------:R-:W-:Y:S01]  /*0130*/  UMOV UR5, 0x400 ;  /* 0x0000040000057882 */ /* 0x000fe20000000000 */
[----:B------:R-:W-:Y:S01]  /*0140*/  MOV R22, RZ ;  /* 0x000000ff00167202 */ /* 0x000fe20000000f00 */
[----:B------:R-:W-:Y:S01]  /*0150*/  UIADD3 UR8, UPT, UPT, UR4, -0x1, URZ ;  /* 0xffffffff04087890 */ /* 0x000fe2000fffe0ff */
[----:B------:R-:W-:Y:S01]  /*0160*/  MOV R3, RZ ;  /* 0x000000ff00037202 */ /* 0x000fe20000000f00 */
[----:B------:R-:W-:Y:S02]  /*0170*/  ULOP3.LUT UP0, UR10, UR4, 0x3, URZ, 0xc0, !UPT ;  /* 0x00000003040a7892 */ /* 0x000fe4000f80c0ff */
[----:B------:R-:W-:Y:S02]  /*0180*/  UISETP.GE.U32.AND UP1, UPT, UR8, 0x3, UPT ;  /* 0x000000030800788c */ /* 0x000fe4000bf26070 */
[----:B0-----:R-:W-:-:S06]  /*0190*/  ULEA UR6, UR7, UR5, 0x18 ;  /* 0x0000000507067291 */ /* 0x001fcc000f8ec0ff */
[----:B------:R-:W-:Y:S01]  /*01a0*/  LEA R17, R0, UR6, 0x6 ;  /* 0x0000000600117c11 */ /* 0x000fe2000f8e30ff */
[----:B------:R-:W-:Y:S06]  /*01b0*/  BRA.U !UP1, `(.L_x_1) ;  /* 0x0000000d09247547 */ /* 0x000fec000b800000 */
[----:B------:R-:W0:Y:S01]  /*01c0*/  LDC R12, c[0x0][0x388] ;  /* 0x0000e200ff0c7b82 */ /* 0x000e220000000800 */
[----:B------:R-:W-:Y:S01]  /*01d0*/  UIADD3 UR6, UPT, UPT, UR5, 0x400, URZ ;  /* 0x0000040005067890 */ /* 0x000fe2000fffe0ff */
[C---:B------:R-:W-:Y:S01]  /*01e0*/  IADD3 R27, PT, PT, R0.reuse, 0x30, RZ ;  /* 0x00000030001b7810 */ /* 0x040fe20007ffe0ff */
[----:B------:R-:W-:Y:S01]  /*01f0*/  ULOP3.LUT UR8, UR4, 0x7fffffc, URZ, 0xc0, !UPT ;  /* 0x07fffffc04087892 */ /* 0x000fe2000f8ec0ff */
[C---:B------:R-:W-:Y:S01]  /*0200*/  IADD3 R25, PT, PT, R0.reuse, 0x20, RZ ;  /* 0x0000002000197810 */ /* 0x040fe20007ffe0ff */
[----:B------:R-:W-:Y:S01]  /*0210*/  ULEA UR6, UR7, UR6, 0x18 ;  /* 0x0000000607067291 */ /* 0x000fe2000f8ec0ff */
[----:B------:R-:W-:Y:S01]  /*0220*/  IADD3 R23, PT, PT, R0, 0x10, RZ ;  /* 0x0000001000177810 */ /* 0x000fe20007ffe0ff */
[----:B------:R-:W-:Y:S01]  /*0230*/  UIADD3 UR9, UPT, UPT, -UR8, URZ, URZ ;  /* 0x000000ff08097290 */ /* 0x000fe2000fffe1ff */
[----:B------:R-:W-:Y:S02]  /*0240*/  MOV R22, RZ ;  /* 0x000000ff00167202 */ /* 0x000fe40000000f00 */
[----:B------:R-:W-:-:S02]  /*0250*/  MOV R20, R16 ;  /* 0x0000001000147202 */ /* 0x000fc40000000f00 */
[C---:B------:R-:W-:Y:S02]  /*0260*/  LEA R15, R2.reuse, UR6, 0x2 ;  /* 0x00000006020f7c11 */ /* 0x040fe4000f8e10ff */
[----:B------:R-:W-:Y:S02]  /*0270*/  LEA R14, R2, R17, 0x2 ;  /* 0x00000011020e7211 */ /* 0x000fe400078e10ff */
[----:B------:R-:W-:Y:S02]  /*0280*/  MOV R3, UR8 ;  /* 0x0000000800037c02 */ /* 0x000fe40008000f00 */
[----:B------:R-:W-:Y:S01]  /*0290*/  LEA R13, R0, R15, 0x6 ;  /* 0x0000000f000d7211 */ /* 0x000fe200078e30ff */
[-CC-:B0-----:R-:W-:Y:S02]  /*02a0*/  IMAD R27, R27, R12.reuse, R19.reuse ;  /* 0x0000000c1b1b7224 */ /* 0x181fe400078e0213 */
[-CC-:B------:R-:W-:Y:S02]  /*02b0*/  IMAD R25, R25, R12.reuse, R19.reuse ;  /* 0x0000000c19197224 */ /* 0x180fe400078e0213 */
[----:B------:R-:W-:-:S02]  /*02c0*/  IMAD R23, R23, R12, R19 ;  /* 0x0000000c17177224 */ /* 0x000fc400078e0213 */
[----:B------:R-:W-:-:S07]  /*02d0*/  IMAD R21, R0, R12, R19 ;  /* 0x0000000c00157224 */ /* 0x000fce00078e0213 */
.L_x_2:
[----:B------:R-:W0:Y:S08]  /*02e0*/  LDC.64 R28, c[0x0][0x390] ;  /* 0x0000e400ff1c7b82 */ /* 0x000e300000000a00 */
[----:B------:R-:W1:Y:S01]  /*02f0*/  LDC.64 R8, c[0x0][0x398] ;  /* 0x0000e600ff087b82 */ /* 0x000e620000000a00 */
[----:B0-----:R-:W-:-:S05]  /*0300*/  IMAD.WIDE R28, R20, 0x4, R28 ;  /* 0x00000004141c7825 */ /* 0x001fca00078e021c */
[----:B------:R-:W2:Y:S01]  /*0310*/  LDG.E R24, desc[UR12][R28.64] ;  /* 0x0000000c1c187981 */ /* 0x000ea2000c1e1900 */
[----:B-1----:R-:W-:-:S06]  /*0320*/  IMAD.WIDE R10, R21, 0x4, R8 ;  /* 0x00000004150a7825 */ /* 0x002fcc00078e0208 */
[----:B------:R-:W3:Y:S04]  /*0330*/  LDG.E R10, desc[UR12][R10.64] ;  /* 0x0000000c0a0a7981 */ /* 0x000ee8000c1e1900 */
[----:B--2---:R-:W-:Y:S04]  /*0340*/  STS [R14], R24 ;  /* 0x000000180e007388 */ /* 0x004fe80000000800 */
[----:B---3--:R-:W-:Y:S01]  /*0350*/  STS [R13], R10 ;  /* 0x0000000a0d007388 */ /* 0x008fe20000000800 */
[----:B------:R-:W-:Y:S06]  /*0360*/  BAR.SYNC.DEFER_BLOCKING 0x0 ;  /* 0x0000000000007b1d */ /* 0x000fec0000010000 */
[----:B------:R-:W-:Y:S04]  /*0370*/  LDS R26, [R15] ;  /* 0x000000000f1a7984 */ /* 0x000fe80000000800 */
[----:B------:R-:W0:Y:S04]  /*0380*/  LDS.128 R4, [R17] ;  /* 0x0000000011047984 */ /* 0x000e280000000c00 */
[----:B------:R-:W-:Y:S04]  /*0390*/  LDS R24, [R15+0x100] ;  /* 0x000100000f187984 */ /* 0x000fe80000000800 */
[----:B------:R-:W-:Y:S01]  /*03a0*/  LDS R10, [R15+0x200] ;  /* 0x000200000f0a7984 */ /* 0x000fe20000000800 */
[----:B0-----:R-:W-:-:S03]  /*03b0*/  FFMA R4, R4, R26, R22 ;  /* 0x0000001a04047223 */ /* 0x001fc60000000016 */
[----:B------:R-:W0:Y:S02]  /*03c0*/  LDS R22, [R15+0x40] ;  /* 0x000040000f167984 */ /* 0x000e240000000800 */
[----:B0-----:R-:W-:Y:S02]  /*03d0*/  FFMA R5, R22, R5, R4 ;  /* 0x0000000516057223 */ /* 0x001fe40000000004 */
[----:B------:R-:W0:Y:S04]  /*03e0*/  LDS R4, [R15+0x80] ;  /* 0x000080000f047984 */ /* 0x000e280000000800 */
[----:B------:R-:W1:Y:S01]  /*03f0*/  LDS R22, [R15+0xc0] ;  /* 0x0000c0000f167984 */ /* 0x000e620000000800 */
[----:B0-----:R-:W-:-:S04]  /*0400*/  FFMA R4, R4, R6, R5 ;  /* 0x0000000604047223 */ /* 0x001fc80000000005 */
[----:B-1----:R-:W-:Y:S02]  /*0410*/  FFMA R11, R22, R7, R4 ;  /* 0x00000007160b7223 */ /* 0x002fe40000000004 */
[----:B------:R-:W0:Y:S02]  /*0420*/  LDS.128 R4, [R17+0x10] ;  /* 0x0000100011047984 */ /* 0x000e240000000c00 */
[----:B0-----:R-:W-:Y:S02]  /*0430*/  FFMA R4, R4, R24, R11 ;  /* 0x0000001804047223 */ /* 0x001fe4000000000b */
        /* <DEDUP_REMOVED lines=8> */
[----:B------:R-:W0:Y:S04]  /*04c0*/  LDS R11, [R15+0x240] ;  /* 0x000240000f0b7984 */ /* 0x000e280000000800 */
[----:B------:R-:W-:Y:S01]  /*04d0*/  LDS R10, [R15+0x300] ;  /* 0x000300000f0a7984 */ /* 0x000fe20000000800 */
[----:B0-----:R-:W-:-:S03]  /*04e0*/  FFMA R5, R11, R5, R4 ;  /* 0x000000050b057223 */ /* 0x001fc60000000004 */
[----:B------:R-:W0:Y:S04]  /*04f0*/  LDS R4, [R15+0x280] ;  /* 0x000280000f047984 */ /* 0x000e280000000800 */
[----:B------:R-:W1:Y:S01]  /*0500*/  LDS R11, [R15+0x2c0] ;  /* 0x0002c0000f0b7984 */ /* 0x000e620000000800 */
[----:B0-----:R-:W-:-:S04]  /*0510*/  FFMA R4, R4, R6, R5 ;  /* 0x0000000604047223 */ /* 0x001fc80000000005 */
[----:B-1----:R-:W-:Y:S02]  /*0520*/  FFMA R11, R11, R7, R4 ;  /* 0x000000070b0b7223 */ /* 0x002fe40000000004 */
[----:B------:R-:W0:Y:S02]  /*0530*/  LDS.128 R4, [R17+0x30] ;  /* 0x0000300011047984 */ /* 0x000e240000000c00 */
[----:B0-----:R-:W-:Y:S02]  /*0540*/  FFMA R4, R4, R10, R11 ;  /* 0x0000000a04047223 */ /* 0x001fe4000000000b */
[----:B------:R-:W0:Y:S04]  /*0550*/  LDS R11, [R15+0x340] ;  /* 0x000340000f0b7984 */ /* 0x000e280000000800 */
[----:B------:R-:W1:Y:S01]  /*0560*/  LDS R10, [R15+0x380] ;  /* 0x000380000f0a7984 */ /* 0x000e620000000800 */
[----:B0-----:R-:W-:-:S04]  /*0570*/  FFMA R5, R11, R5, R4 ;  /* 0x000000050b057223 */ /* 0x001fc80000000004 */
[----:B-1----:R-:W-:Y:S02]  /*0580*/  FFMA R6, R10, R6, R5 ;  /* 0x000000060a067223 */ /* 0x002fe40000000005 */
[----:B------:R-:W0:Y:S01]  /*0590*/  LDS R5, [R15+0x3c0] ;  /* 0x0003c0000f057984 */ /* 0x000e220000000800 */
[----:B------:R-:W-:Y:S01]  /*05a0*/  BAR.SYNC.DEFER_BLOCKING 0x0 ;  /* 0x0000000000007b1d */ /* 0x000fe20000010000 */
[----:B------:R-:W-:-:S05]  /*05b0*/  IMAD.WIDE R10, R23, 0x4, R8 ;  /* 0x00000004170a7825 */ /* 0x000fca00078e0208 */
[----:B------:R-:W2:Y:S04]  /*05c0*/  LDG.E R24, desc[UR12][R28.64+0x40] ;  /* 0x0000400c1c187981 */ /* 0x000ea8000c1e1900 */
[----:B------:R-:W3:Y:S01]  /*05d0*/  LDG.E R10, desc[UR12][R10.64] ;  /* 0x0000000c0a0a7981 */ /* 0x000ee2000c1e1900 */
[----:B0-----:R-:W-:-:S03]  /*05e0*/  FFMA R22, R5, R7, R6 ;  /* 0x0000000705167223 */ /* 0x001fc60000000006 */
        /* <DEDUP_REMOVED lines=10> */
[----:B------:R-:W0:Y:S02]  /*0690*/  LDS R4, [R15+0x80] ;  /* 0x000080000f047984 */ /* 0x000e240000000800 */
[----:B0-----:R-:W-:-:S04]  /*06a0*/  FFMA R4, R4, R6, R5 ;  /* 0x0000000604047223 */ /* 0x001fc80000000005 */
[----:B------:R-:W-:Y:S02]  /*06b0*/  FFMA R11, R11, R7, R4 ;  /* 0x000000070b0b7223 */ /* 0x000fe40000000004 */
        /* <DEDUP_REMOVED lines=41> */
[----:B------:R-:W-:Y:S01]  /*0950*/  LDS R22, [R15+0x3c0] ;  /* 0x0003c0000f167984 */ /* 0x000fe20000000800 */
        /* <DEDUP_REMOVED lines=22> */
[----:B------:R-:W0:Y:S02]  /*0ac0*/  LDS R11, [R15+0x340] ;  /* 0x000340000f0b7984 */ /* 0x000e240000000800 */
[----:B0-----:R-:W-:Y:S01]  /*0ad0*/  FFMA R11, R11, R5, R4 ;  /* 0x000000050b0b7223 */ /* 0x001fe20000000004 */
[----:B------:R-:W-:Y:S02]  /*0ae0*/  IMAD.WIDE R4, R27, 0x4, R8 ;  /* 0x000000041b047825 */ /* 0x000fe400078e0208 */
[----:B------:R-:W0:Y:S01]  /*0af0*/  LDS R8, [R15+0x380] ;  /* 0x000380000f087984 */ /* 0x000e220000000800 */
[----:B------:R-:W-:Y:S06]  /*0b00*/  BAR.SYNC.DEFER_BLOCKING 0x0 ;  /* 0x0000000000007b1d */ /* 0x000fec0000010000 */
[----:B------:R-:W2:Y:S04]  /*0b10*/  LDG.E R29, desc[UR12][R28.64+0xc0] ;  /* 0x0000c00c1c1d7981 */ /* 0x000ea8000c1e1900 */
[----:B------:R-:W3:Y:S01]  /*0b20*/  LDG.E R4, desc[UR12][R4.64] ;  /* 0x0000000c04047981 */ /* 0x000ee2000c1e1900 */
[----:B0-----:R-:W-:-:S04]  /*0b30*/  FFMA R26, R8, R6, R11 ;  /* 0x00000006081a7223 */ /* 0x001fc8000000000b */
[----:B------:R-:W-:Y:S01]  /*0b40*/  FFMA R7, R22, R7, R26 ;  /* 0x0000000716077223 */ /* 0x000fe2000000001a */
[----:B------:R-:W-:-:S04]  /*0b50*/  UIADD3 UR9, UPT, UPT, UR9, 0x4, URZ ;  /* 0x0000000409097890 */ /* 0x000fc8000fffe0ff */
[----:B------:R-:W-:Y:S01]  /*0b60*/  UISETP.NE.AND UP1, UPT, UR9, URZ, UPT ;  /* 0x000000ff0900728c */ /* 0x000fe2000bf25270 */
[----:B------:R-:W-:Y:S02]  /*0b70*/  IADD3 R20, PT, PT, R20, 0x40, RZ ;  /* 0x0000004014147810 */ /* 0x000fe40007ffe0ff */
[C---:B------:R-:W-:Y:S02]  /*0b80*/  LEA R27, R12.reuse, R27, 0x6 ;  /* 0x0000001b0c1b7211 */ /* 0x040fe400078e30ff */
[C---:B------:R-:W-:Y:S02]  /*0b90*/  LEA R25, R12.reuse, R25, 0x6 ;  /* 0x000000190c197211 */ /* 0x040fe400078e30ff */
[C---:B------:R-:W-:Y:S02]  /*0ba0*/  LEA R23, R12.reuse, R23, 0x6 ;  /* 0x000000170c177211 */ /* 0x040fe400078e30ff */
[----:B------:R-:W-:Y:S01]  /*0bb0*/  LEA R21, R12, R21, 0x6 ;  /* 0x000000150c157211 */ /* 0x000fe200078e30ff */
[----:B--2---:R-:W-:Y:S04]  /*0bc0*/  STS [R14], R29 ;  /* 0x0000001d0e007388 */ /* 0x004fe80000000800 */
[----:B---3--:R-:W-:Y:S01]  /*0bd0*/  STS [R13], R4 ;  /* 0x000000040d007388 */ /* 0x008fe20000000800 */
[----:B------:R-:W-:Y:S06]  /*0be0*/  BAR.SYNC.DEFER_BLOCKING 0x0 ;  /* 0x0000000000007b1d */ /* 0x000fec0000010000 */
[----:B------:R-:W-:Y:S04]  /*0bf0*/  LDS R24, [R15] ;  /* 0x000000000f187984 */ /* 0x000fe80000000800 */
[----:B------:R-:W0:Y:S04]  /*0c00*/  LDS.128 R8, [R17] ;  /* 0x0000000011087984 */ /* 0x000e280000000c00 */
[----:B------:R-:W1:Y:S04]  /*0c10*/  LDS R5, [R15+0x40] ;  /* 0x000040000f057984 */ /* 0x000e680000000800 */
[----:B------:R-:W2:Y:S04]  /*0c20*/  LDS R6, [R15+0x80] ;  /* 0x000080000f067984 */ /* 0x000ea80000000800 */
[----:B------:R-:W3:Y:S04]  /*0c30*/  LDS R22, [R15+0xc0] ;  /* 0x0000c0000f167984 */ /* 0x000ee80000000800 */
[----:B------:R-:W-:Y:S01]  /*0c40*/  LDS R29, [R15+0x180] ;  /* 0x000180000f1d7984 */ /* 0x000fe20000000800 */
[----:B0-----:R-:W-:-:S04]  /*0c50*/  FFMA R8, R8, R24, R7 ;  /* 0x0000001808087223 */ /* 0x001fc80000000007 */
[----:B-1----:R-:W-:Y:S02]  /*0c60*/  FFMA R5, R5, R9, R8 ;  /* 0x0000000905057223 */ /* 0x002fe40000000008 */
[----:B------:R-:W-:Y:S02]  /*0c70*/  LDS R9, [R15+0x100] ;  /* 0x000100000f097984 */ /* 0x000fe40000000800 */
[----:B--2---:R-:W-:Y:S02]  /*0c80*/  FFMA R10, R6, R10, R5 ;  /* 0x0000000a060a7223 */ /* 0x004fe40000000005 */
[----:B------:R-:W0:Y:S04]  /*0c90*/  LDS.128 R4, [R17+0x10] ;  /* 0x0000100011047984 */ /* 0x000e280000000c00 */
[----:B------:R-:W1:Y:S01]  /*0ca0*/  LDS R8, [R15+0x140] ;  /* 0x000140000f087984 */ /* 0x000e620000000800 */
[----:B---3--:R-:W-:-:S03]  /*0cb0*/  FFMA R11, R22, R11, R10 ;  /* 0x0000000b160b7223 */ /* 0x008fc6000000000a */
[----:B------:R-:W2:Y:S01]  /*0cc0*/  LDS R22, [R15+0x1c0] ;  /* 0x0001c0000f167984 */ /* 0x000ea20000000800 */
[----:B0-----:R-:W-:-:S04]  /*0cd0*/  FFMA R4, R4, R9, R11 ;  /* 0x0000000904047223 */ /* 0x001fc8000000000b */
[----:B-1----:R-:W-:Y:S02]  /*0ce0*/  FFMA R4, R8, R5, R4 ;  /* 0x0000000508047223 */ /* 0x002fe40000000004 */
[----:B------:R-:W-:Y:S04]  /*0cf0*/  LDS R5, [R15+0x200] ;  /* 0x000200000f057984 */ /* 0x000fe80000000800 */
[----:B------:R-:W0:Y:S01]  /*0d00*/  LDS.128 R8, [R17+0x20] ;  /* 0x0000200011087984 */ /* 0x000e220000000c00 */
[----:B------:R-:W-:-:S03]  /*0d10*/  FFMA R29, R29, R6, R4 ;  /* 0x000000061d1d7223 */ /* 0x000fc60000000004 */
[----:B------:R-:W1:Y:S01]  /*0d20*/  LDS R4, [R15+0x240] ;  /* 0x000240000f047984 */ /* 0x000e620000000800 */
[----:B--2---:R-:W-:-:S03]  /*0d30*/  FFMA R7, R22, R7, R29 ;  /* 0x0000000716077223 */ /* 0x004fc6000000001d */
[----:B------:R-:W2:Y:S04]  /*0d40*/  LDS R29, [R15+0x280] ;  /* 0x000280000f1d7984 */ /* 0x000ea80000000800 */
[----:B------:R-:W3:Y:S01]  /*0d50*/  LDS R22, [R15+0x2c0] ;  /* 0x0002c0000f167984 */ /* 0x000ee20000000800 */
[----:B0-----:R-:W-:-:S04]  /*0d60*/  FFMA R8, R8, R5, R7 ;  /* 0x0000000508087223 */ /* 0x001fc80000000007 */
[----:B-1----:R-:W-:Y:S02]  /*0d70*/  FFMA R8, R4, R9, R8 ;  /* 0x0000000904087223 */ /* 0x002fe40000000008 */
[----:B------:R-:W-:Y:S04]  /*0d80*/  LDS R9, [R15+0x300] ;  /* 0x000300000f097984 */ /* 0x000fe80000000800 */
[----:B------:R-:W0:Y:S01]  /*0d90*/  LDS.128 R4, [R17+0x30] ;  /* 0x0000300011047984 */ /* 0x000e220000000c00 */
[----:B--2---:R-:W-:-:S03]  /*0da0*/  FFMA R29, R29, R10, R8 ;  /* 0x0000000a1d1d7223 */ /* 0x004fc60000000008 */
[----:B------:R-:W1:Y:S01]  /*0db0*/  LDS R8, [R15+0x340] ;  /* 0x000340000f087984 */ /* 0x000e620000000800 */
[----:B---3--:R-:W-:-:S03]  /*0dc0*/  FFMA R11, R22, R11, R29 ;  /* 0x0000000b160b7223 */ /* 0x008fc6000000001d */
[----:B------:R-:W2:Y:S04]  /*0dd0*/  LDS R10, [R15+0x380] ;  /* 0x000380000f0a7984 */ /* 0x000ea80000000800 */
[----:B------:R-:W3:Y:S01]  /*0de0*/  LDS R29, [R15+0x3c0] ;  /* 0x0003c0000f1d7984 */ /* 0x000ee20000000800 */
[----:B0-----:R-:W-:-:S04]  /*0df0*/  FFMA R4, R4, R9, R11 ;  /* 0x0000000904047223 */ /* 0x001fc8000000000b */
[----:B-1----:R-:W-:-:S04]  /*0e00*/  FFMA R5, R8, R5, R4 ;  /* 0x0000000508057223 */ /* 0x002fc80000000004 */
[----:B--2---:R-:W-:-:S04]  /*0e10*/  FFMA R6, R10, R6, R5 ;  /* 0x000000060a067223 */ /* 0x004fc80000000005 */
[----:B---3--:R-:W-:Y:S01]  /*0e20*/  FFMA R22, R29, R7, R6 ;  /* 0x000000071d167223 */ /* 0x008fe20000000006 */
[----:B------:R-:W-:Y:S06]  /*0e30*/  BAR.SYNC.DEFER_BLOCKING 0x0 ;  /* 0x0000000000007b1d */ /* 0x000fec0000010000 */
[----:B------:R-:W-:Y:S05]  /*0e40*/  BRA.U UP1, `(.L_x_2) ;  /* 0xfffffff501247547 */ /* 0x000fea000b83ffff */
.L_x_1:
[----:B------:R-:W-:Y:S05]  /*0e50*/  BRA.U !UP0, `(.L_x_0) ;  /* 0x0000000908847547 */ /* 0x000fea000b800000 */
[----:B------:R-:W-:Y:S02]  /*0e60*/  UISETP.NE.AND UP0, UPT, UR10, 0x1, UPT ;  /* 0x000000010a00788c */ /* 0x000fe4000bf05270 */
[----:B------:R-:W-:-:S04]  /*0e70*/  ULOP3.LUT UR4, UR4, 0x1, URZ, 0xc0, !UPT ;  /* 0x0000000104047892 */ /* 0x000fc8000f8ec0ff */
[----:B------:R-:W-:-:S03]  /*0e80*/  UISETP.NE.U32.AND UP1, UPT, UR4, 0x1, UPT ;  /* 0x000000010400788c */ /* 0x000fc6000bf25070 */
[----:B------:R-:W-:Y:S08]  /*0e90*/  BRA.U !UP0, `(.L_x_3) ;  /* 0x0000000508947547 */ /* 0x000ff0000b800000 */
[----:B------:R-:W0:Y:S01]  /*0ea0*/  LDC.64 R24, c[0x0][0x390] ;  /* 0x0000e400ff187b82 */ /* 0x000e220000000a00 */
[----:B------:R-:W1:Y:S01]  /*0eb0*/  LDCU UR6, c[0x0][0x388] ;  /* 0x00007100ff0677ac */ /* 0x000e620008000800 */
[C---:B------:R-:W-:Y:S02]  /*0ec0*/  LEA R14, R3.reuse, R0, 0x4 ;  /* 0x00000000030e7211 */ /* 0x040fe400078e20ff */
[----:B------:R-:W-:-:S04]  /*0ed0*/  LEA R5, R3, R16, 0x4 ;  /* 0x0000001003057211 */ /* 0x000fc800078e20ff */
[----:B------:R-:W2:Y:S01]  /*0ee0*/  LDC.64 R12, c[0x0][0x398] ;  /* 0x0000e600ff0c7b82 */ /* 0x000ea20000000a00 */
[----:B-1----:R-:W-:Y:S02]  /*0ef0*/  IMAD R7, R14, UR6, R19 ;  /* 0x000000060e077c24 */ /* 0x002fe4000f8e0213 */
[----:B0-----:R-:W-:-:S04]  /*0f00*/  IMAD.WIDE R24, R5, 0x4, R24 ;  /* 0x0000000405187825 */ /* 0x001fc800078e0218 */
[----:B--2---:R-:W-:Y:S02]  /*0f10*/  IMAD.WIDE R4, R7, 0x4, R12 ;  /* 0x0000000407047825 */ /* 0x004fe400078e020c */
[----:B------:R-:W2:Y:S04]  /*0f20*/  LDG.E R7, desc[UR12][R24.64] ;  /* 0x0000000c18077981 */ /* 0x000ea8000c1e1900 */
[----:B------:R-:W3:Y:S01]  /*0f30*/  LDG.E R26, desc[UR12][R4.64] ;  /* 0x0000000c041a7981 */ /* 0x000ee2000c1e1900 */
[----:B------:R-:W-:Y:S01]  /*0f40*/  UIADD3 UR4, UPT, UPT, UR5, 0x400, URZ ;  /* 0x0000040005047890 */ /* 0x000fe2000fffe0ff */
[----:B------:R-:W-:Y:S02]  /*0f50*/  LEA R20, R2, R17, 0x2 ;  /* 0x0000001102147211 */ /* 0x000fe400078e10ff */
[----:B------:R-:W-:Y:S01]  /*0f60*/  IADD3 R14, PT, PT, R14, 0x10, RZ ;  /* 0x000000100e0e7810 */ /* 0x000fe20007ffe0ff */
[----:B------:R-:W-:-:S06]  /*0f70*/  ULEA UR4, UR7, UR4, 0x18 ;  /* 0x0000000407047291 */ /* 0x000fcc000f8ec0ff */
[----:B------:R-:W-:-:S04]  /*0f80*/  LEA R21, R2, UR4, 0x2 ;  /* 0x0000000402157c11 */ /* 0x000fc8000f8e10ff */
        /* <DEDUP_REMOVED lines=8> */
[----:B------:R-:W-:Y:S04]  /*1010*/  LDS R29, [R21+0x280] ;  /* 0x00028000151d7984 */ /* 0x000fe80000000800 */
[----:B------:R-:W-:Y:S01]  /*1020*/  LDS R26, [R21+0x2c0] ;  /* 0x0002c000151a7984 */ /* 0x000fe20000000800 */
[----:B0-----:R-:W-:-:S03]  /*1030*/  FFMA R22, R8, R27, R22 ;  /* 0x0000001b08167223 */ /* 0x001fc60000000016 */
[----:B------:R-:W0:Y:S01]  /*1040*/  LDS R8, [R21+0xc0] ;  /* 0x0000c00015087984 */ /* 0x000e220000000800 */
[----:B-1----:R-:W-:-:S03]  /*1050*/  FFMA R28, R5, R9, R22 ;  /* 0x00000009051c7223 */ /* 0x002fc60000000016 */
[----:B------:R-:W-:Y:S01]  /*1060*/  LDS R27, [R21+0x100] ;  /* 0x00010000151b7984 */ /* 0x000fe20000000800 */
[----:B--2---:R-:W-:-:S03]  /*1070*/  FFMA R9, R15, R10, R28 ;  /* 0x0000000a0f097223 */ /* 0x004fc6000000001c */
[----:B------:R-:W1:Y:S04]  /*1080*/  LDS.128 R4, [R17+0x10] ;  /* 0x0000100011047984 */ /* 0x000e680000000c00 */
[----:B------:R-:W2:Y:S04]  /*1090*/  LDS R22, [R21+0x140] ;  /* 0x0001400015167984 */ /* 0x000ea80000000800 */
[----:B------:R-:W3:Y:S04]  /*10a0*/  LDS R15, [R21+0x180] ;  /* 0x00018000150f7984 */ /* 0x000ee80000000800 */
[----:B------:R-:W-:Y:S01]  /*10b0*/  LDS R28, [R21+0x340] ;  /* 0x00034000151c7984 */ /* 0x000fe20000000800 */
[----:B0-----:R-:W-:-:S04]  /*10c0*/  FFMA R9, R8, R11, R9 ;  /* 0x0000000b08097223 */ /* 0x001fc80000000009 */
[----:B-1----:R-:W-:Y:S02]  /*10d0*/  FFMA R9, R4, R27, R9 ;  /* 0x0000001b04097223 */ /* 0x002fe40000000009 */
[----:B------:R-:W0:Y:S02]  /*10e0*/  LDS R4, [R21+0x1c0] ;  /* 0x0001c00015047984 */ /* 0x000e240000000800 */
[----:B--2---:R-:W-:Y:S02]  /*10f0*/  FFMA R22, R22, R5, R9 ;  /* 0x0000000516167223 */ /* 0x004fe40000000009 */
[----:B------:R-:W-:Y:S02]  /*1100*/  LDS R5, [R21+0x200] ;  /* 0x0002000015057984 */ /* 0x000fe40000000800 */
[----:B---3--:R-:W-:Y:S02]  /*1110*/  FFMA R15, R15, R6, R22 ;  /* 0x000000060f0f7223 */ /* 0x008fe40000000016 */
[----:B------:R-:W1:Y:S04]  /*1120*/  LDS.128 R8, [R17+0x20] ;  /* 0x0000200011087984 */ /* 0x000e680000000c00 */
[----:B------:R-:W2:Y:S04]  /*1130*/  LDS R27, [R21+0x240] ;  /* 0x00024000151b7984 */ /* 0x000ea80000000800 */
[----:B------:R-:W-:Y:S01]  /*1140*/  LDS R22, [R21+0x3c0] ;  /* 0x0003c00015167984 */ /* 0x000fe20000000800 */
[----:B0-----:R-:W-:-:S04]  /*1150*/  FFMA R7, R4, R7, R15 ;  /* 0x0000000704077223 */ /* 0x001fc8000000000f */
[----:B-1----:R-:W-:Y:S01]  /*1160*/  FFMA R8, R8, R5, R7 ;  /* 0x0000000508087223 */ /* 0x002fe20000000007 */
[----:B------:R-:W-:-:S03]  /*1170*/  IMAD R5, R14, UR6, R19 ;  /* 0x000000060e057c24 */ /* 0x000fc6000f8e0213 */
[----:B--2---:R-:W-:Y:S01]  /*1180*/  FFMA R4, R27, R9, R8 ;  /* 0x000000091b047223 */ /* 0x004fe20000000008 */
[----:B------:R-:W-:Y:S01]  /*1190*/  IMAD.WIDE R8, R5, 0x4, R12 ;  /* 0x0000000405087825 */ /* 0x000fe200078e020c */
[----:B------:R-:W-:Y:S03]  /*11a0*/  LDS R27, [R21+0x300] ;  /* 0x00030000151b7984 */ /* 0x000fe60000000800 */
[----:B------:R-:W-:Y:S02]  /*11b0*/  FFMA R29, R29, R10, R4 ;  /* 0x0000000a1d1d7223 */ /* 0x000fe40000000004 */
[----:B------:R-:W-:Y:S04]  /*11c0*/  LDS R10, [R21+0x380] ;  /* 0x00038000150a7984 */ /* 0x000fe80000000800 */
[----:B------:R-:W0:Y:S01]  /*11d0*/  LDS.128 R12, [R17+0x30] ;  /* 0x00003000110c7984 */ /* 0x000e220000000c00 */
[----:B------:R-:W-:Y:S06]  /*11e0*/  BAR.SYNC.DEFER_BLOCKING 0x0 ;  /* 0x0000000000007b1d */ /* 0x000fec0000010000 */
[----:B------:R-:W2:Y:S04]  /*11f0*/  LDG.E R25, desc[UR12][R24.64+0x40] ;  /* 0x0000400c18197981 */ /* 0x000ea8000c1e1900 */
[----:B------:R-:W3:Y:S01]  /*1200*/  LDG.E R8, desc[UR12][R8.64] ;  /* 0x0000000c08087981 */ /* 0x000ee2000c1e1900 */
[----:B------:R-:W-:Y:S01]  /*1210*/  FFMA R11, R26, R11, R29 ;  /* 0x0000000b1a0b7223 */ /* 0x000fe2000000001d */
[----:B------:R-:W-:-:S03]  /*1220*/  IADD3 R3, PT, PT, R3, 0x2, RZ ;  /* 0x0000000203037810 */ /* 0x000fc60007ffe0ff */
[----:B0-----:R-:W-:-:S04]  /*1230*/  FFMA R11, R12, R27, R11 ;  /* 0x0000001b0c0b7223 */ /* 0x001fc8000000000b */
[----:B------:R-:W-:-:S04]  /*1240*/  FFMA R11, R28, R13, R11 ;  /* 0x0000000d1c0b7223 */ /* 0x000fc8000000000b */
[----:B------:R-:W-:-:S04]  /*1250*/  FFMA R13, R10, R14, R11 ;  /* 0x0000000e0a0d7223 */ /* 0x000fc8000000000b */
[----:B------:R-:W-:Y:S01]  /*1260*/  FFMA R13, R22, R15, R13 ;  /* 0x0000000f160d7223 */ /* 0x000fe2000000000d */
        /* <DEDUP_REMOVED lines=8> */
[----:B------:R-:W-:Y:S04]  /*12f0*/  LDS R27, [R21+0x100] ;  /* 0x00010000151b7984 */ /* 0x000fe80000000800 */
[----:B------:R-:W4:Y:S04]  /*1300*/  LDS.128 R8, [R17+0x10] ;  /* 0x0000100011087984 */ /* 0x000f280000000c00 */
[----:B------:R-:W5:Y:S04]  /*1310*/  LDS R20, [R21+0x140] ;  /* 0x0001400015147984 */ /* 0x000f680000000800 */
[----:B------:R-:W5:Y:S04]  /*1320*/  LDS R23, [R21+0x180] ;  /* 0x0001800015177984 */ /* 0x000f680000000800 */
[----:B------:R-:W5:Y:S01]  /*1330*/  LDS R22, [R21+0x1c0] ;  /* 0x0001c00015167984 */ /* 0x000f620000000800 */
[----:B0-----:R-:W-:-:S03]  /*1340*/  FFMA R13, R4, R25, R13 ;  /* 0x00000019040d7223 */ /* 0x001fc6000000000d */
[----:B------:R-:W-:Y:S01]  /*1350*/  LDS R25, [R21+0x200] ;  /* 0x0002000015197984 */ /* 0x000fe20000000800 */
[----:B-1----:R-:W-:-:S03]  /*1360*/  FFMA R26, R26, R5, R13 ;  /* 0x000000051a1a7223 */ /* 0x002fc6000000000d */
[----:B------:R-:W0:Y:S01]  /*1370*/  LDS.128 R12, [R17+0x20] ;  /* 0x00002000110c7984 */ /* 0x000e220000000c00 */
[----:B--2---:R-:W-:-:S04]  /*1380*/  FFMA R29, R29, R6, R26 ;  /* 0x000000061d1d7223 */ /* 0x004fc8000000001a */
[----:B---3--:R-:W-:Y:S02]  /*1390*/  FFMA R7, R24, R7, R29 ;  /* 0x0000000718077223 */ /* 0x008fe4000000001d */
[----:B------:R-:W1:Y:S02]  /*13a0*/  LDS R24, [R21+0x240] ;  /* 0x0002400015187984 */ /* 0x000e640000000800 */
[----:B----4-:R-:W-:Y:S02]  /*13b0*/  FFMA R7, R8, R27, R7 ;  /* 0x0000001b08077223 */ /* 0x010fe40000000007 */
[----:B------:R-:W2:Y:S02]  /*13c0*/  LDS R27, [R21+0x280] ;  /* 0x00028000151b7984 */ /* 0x000ea40000000800 */
[----:B-----5:R-:W-:Y:S02]  /*13d0*/  FFMA R20, R20, R9, R7 ;  /* 0x0000000914147223 */ /* 0x020fe40000000007 */
[----:B------:R-:W3:Y:S02]  /*13e0*/  LDS R8, [R21+0x2c0] ;  /* 0x0002c00015087984 */ /* 0x000ee40000000800 */
[----:B------:R-:W-:-:S02]  /*13f0*/  FFMA R29, R23, R10, R20 ;  /* 0x0000000a171d7223 */ /* 0x000fc40000000014 */
[----:B------:R-:W-:Y:S02]  /*1400*/  LDS R23, [R21+0x300] ;  /* 0x0003000015177984 */ /* 0x000fe40000000800 */
[----:B------:R-:W-:Y:S02]  /*1410*/  FFMA R11, R22, R11, R29 ;  /* 0x0000000b160b7223 */ /* 0x000fe4000000001d */
[----:B------:R-:W4:Y:S04]  /*1420*/  LDS.128 R4, [R17+0x30] ;  /* 0x0000300011047984 */ /* 0x000f280000000c00 */
[----:B------:R-:W5:Y:S04]  /*1430*/  LDS R10, [R21+0x340] ;  /* 0x00034000150a7984 */ /* 0x000f680000000800 */
[----:B------:R-:W5:Y:S04]  /*1440*/  LDS R9, [R21+0x380] ;  /* 0x0003800015097984 */ /* 0x000f680000000800 */
[----:B------:R-:W5:Y:S01]  /*1450*/  LDS R20, [R21+0x3c0] ;  /* 0x0003c00015147984 */ /* 0x000f620000000800 */
[----:B0-----:R-:W-:-:S04]  /*1460*/  FFMA R11, R12, R25, R11 ;  /* 0x000000190c0b7223 */ /* 0x001fc8000000000b */
[----:B-1----:R-:W-:-:S04]  /*1470*/  FFMA R24, R24, R13, R11 ;  /* 0x0000000d18187223 */ /* 0x002fc8000000000b */
[----:B--2---:R-:W-:-:S04]  /*1480*/  FFMA R27, R27, R14, R24 ;  /* 0x0000000e1b1b7223 */ /* 0x004fc80000000018 */
[----:B---3--:R-:W-:-:S04]  /*1490*/  FFMA R15, R8, R15, R27 ;  /* 0x0000000f080f7223 */ /* 0x008fc8000000001b */
[----:B----4-:R-:W-:-:S04]  /*14a0*/  FFMA R15, R4, R23, R15 ;  /* 0x00000017040f7223 */ /* 0x010fc8000000000f */
[----:B-----5:R-:W-:-:S04]  /*14b0*/  FFMA R10, R10, R5, R15 ;  /* 0x000000050a0a7223 */ /* 0x020fc8000000000f */
[----:B------:R-:W-:-:S04]  /*14c0*/  FFMA R9, R9, R6, R10 ;  /* 0x0000000609097223 */ /* 0x000fc8000000000a */
[----:B------:R-:W-:Y:S01]  /*14d0*/  FFMA R22, R20, R7, R9 ;  /* 0x0000000714167223 */ /* 0x000fe20000000009 */
[----:B------:R-:W-:Y:S06]  /*14e0*/  BAR.SYNC.DEFER_BLOCKING 0x0 ;  /* 0x0000000000007b1d */ /* 0x000fec0000010000 */
.L_x_3:
[----:B------:R-:W-:Y:S05]  /*14f0*/  BRA.U UP1, `(.L_x_0) ;  /* 0x0000000101dc7547 */ /* 0x000fea000b800000 */
[----:B------:R-:W0:Y:S01]  /*1500*/  LDC.64 R4, c[0x0][0x390] ;  /* 0x0000e400ff047b82 */ /* 0x000e220000000a00 */
[----:B------:R-:W1:Y:S01]  /*1510*/  LDCU UR4, c[0x0][0x388] ;  /* 0x00007100ff0477ac */ /* 0x000e620008000800 */
[C---:B------:R-:W-:Y:S02]  /*1520*/  LEA R6, R3.reuse, R0, 0x4 ;  /* 0x0000000003067211 */ /* 0x040fe400078e20ff */
[----:B------:R-:W-:-:S04]  /*1530*/  LEA R3, R3, R16, 0x4 ;  /* 0x0000001003037211 */ /* 0x000fc800078e20ff */
[----:B------:R-:W2:Y:S01]  /*1540*/  LDC.64 R8, c[0x0][0x398] ;  /* 0x0000e600ff087b82 */ /* 0x000ea20000000a00 */
[----:B-1----:R-:W-:Y:S02]  /*1550*/  IMAD R7, R6, UR4, R19 ;  /* 0x0000000406077c24 */ /* 0x002fe4000f8e0213 */
[----:B0-----:R-:W-:-:S05]  /*1560*/  IMAD.WIDE R4, R3, 0x4, R4 ;  /* 0x0000000403047825 */ /* 0x001fca00078e0204 */
[----:B------:R-:W3:Y:S01]  /*1570*/  LDG.E R12, desc[UR12][R4.64] ;  /* 0x0000000c040c7981 */ /* 0x000ee2000c1e1900 */
[----:B--2---:R-:W-:-:S05]  /*1580*/  IMAD.WIDE R8, R7, 0x4, R8 ;  /* 0x0000000407087825 */ /* 0x004fca00078e0208 */
[----:B------:R-:W2:Y:S01]  /*1590*/  LDG.E R13, desc[UR12][R8.64] ;  /* 0x0000000c080d7981 */ /* 0x000ea2000c1e1900 */
[----:B------:R-:W-:-:S04]  /*15a0*/  UIADD3 UR5, UPT, UPT, UR5, 0x400, URZ ;  /* 0x0000040005057890 */ /* 0x000fc8000fffe0ff */
[----:B------:R-:W-:Y:S01]  /*15b0*/  ULEA UR5, UR7, UR5, 0x18 ;  /* 0x0000000507057291 */ /* 0x000fe2000f8ec0ff */
[----:B------:R-:W-:-:S05]  /*15c0*/  LEA R23, R2, R17, 0x2 ;  /* 0x0000001102177211 */ /* 0x000fca00078e10ff */
[----:B------:R-:W-:-:S04]  /*15d0*/  LEA R3, R2, UR5, 0x2 ;  /* 0x0000000502037c11 */ /* 0x000fc8000f8e10ff */
[----:B------:R-:W-:Y:S01]  /*15e0*/  LEA R2, R0, R3, 0x6 ;  /* 0x0000000300027211 */ /* 0x000fe200078e30ff */
[----:B---3--:R-:W-:Y:S04]  /*15f0*/  STS [R23], R12 ;  /* 0x0000000c17007388 */ /* 0x008fe80000000800 */
[----:B--2---:R-:W-:Y:S01]  /*1600*/  STS [R2], R13 ;  /* 0x0000000d02007388 */ /* 0x004fe20000000800 */
        /* <DEDUP_REMOVED lines=10> */
[----:B------:R-:W5:Y:S04]  /*16b0*/  LDS R2, [R3+0x1c0] ;  /* 0x0001c00003027984 */ /* 0x000f680000000800 */
[----:B------:R-:W-:Y:S01]  /*16c0*/  LDS R25, [R3+0x200] ;  /* 0x0002000003197984 */ /* 0x000fe20000000800 */
[----:B0-----:R-:W-:-:S03]  /*16d0*/  FFMA R4, R4, R15, R22 ;  /* 0x0000000f04047223 */ /* 0x001fc60000000016 */
[----:B------:R-:W-:Y:S04]  /*16e0*/  LDS R16, [R3+0x240] ;  /* 0x0002400003107984 */ /* 0x000fe80000000800 */
[----:B------:R-:W0:Y:S01]  /*16f0*/  LDS.128 R12, [R17+0x20] ;  /* 0x00002000110c7984 */ /* 0x000e220000000c00 */
[----:B-1----:R-:W-:-:S03]  /*1700*/  FFMA R4, R27, R5, R4 ;  /* 0x000000051b047223 */ /* 0x002fc60000000004 */
[----:B------:R-:W1:Y:S01]  /*1710*/  LDS R27, [R3+0x280] ;  /* 0x00028000031b7984 */ /* 0x000e620000000800 */
[----:B--2---:R-:W-:-:S03]  /*1720*/  FFMA R29, R29, R6, R4 ;  /* 0x000000061d1d7223 */ /* 0x004fc60000000004 */
[----:B------:R-:W2:Y:S01]  /*1730*/  LDS R20, [R3+0x2c0] ;  /* 0x0002c00003147984 */ /* 0x000ea20000000800 */
[----:B---3--:R-:W-:-:S03]  /*1740*/  FFMA R24, R24, R7, R29 ;  /* 0x0000000718187223 */ /* 0x008fc6000000001d */
[----:B------:R-:W-:Y:S04]  /*1750*/  LDS R29, [R3+0x300] ;  /* 0x00030000031d7984 */ /* 0x000fe80000000800 */
[----:B------:R-:W3:Y:S01]  /*1760*/  LDS.128 R4, [R17+0x30] ;  /* 0x0000300011047984 */ /* 0x000ee20000000c00 */
[----:B----4-:R-:W-:-:S03]  /*1770*/  FFMA R8, R8, R21, R24 ;  /* 0x0000001508087223 */ /* 0x010fc60000000018 */
[----:B------:R-:W4:Y:S01]  /*1780*/  LDS R22, [R3+0x340] ;  /* 0x0003400003167984 */ /* 0x000f220000000800 */
[----:B-----5:R-:W-:-:S03]  /*1790*/  FFMA R8, R0, R9, R8 ;  /* 0x0000000900087223 */ /* 0x020fc60000000008 */
[----:B------:R-:W5:Y:S04]  /*17a0*/  LDS R21, [R3+0x380] ;  /* 0x0003800003157984 */ /* 0x000f680000000800 */
[----:B------:R-:W5:Y:S01]  /*17b0*/  LDS R0, [R3+0x3c0] ;  /* 0x0003c00003007984 */ /* 0x000f620000000800 */
[----:B------:R-:W-:-:S04]  /*17c0*/  FFMA R23, R23, R10, R8 ;  /* 0x0000000a17177223 */ /* 0x000fc80000000008 */
[----:B------:R-:W-:-:S04]  /*17d0*/  FFMA R11, R2, R11, R23 ;  /* 0x0000000b020b7223 */ /* 0x000fc80000000017 */
[----:B0-----:R-:W-:-:S04]  /*17e0*/  FFMA R11, R12, R25, R11 ;  /* 0x000000190c0b7223 */ /* 0x001fc8000000000b */
[----:B------:R-:W-:-:S04]  /*17f0*/  FFMA R16, R16, R13, R11 ;  /* 0x0000000d10107223 */ /* 0x000fc8000000000b */
[----:B-1----:R-:W-:-:S04]  /*1800*/  FFMA R27, R27, R14, R16 ;  /* 0x0000000e1b1b7223 */ /* 0x002fc80000000010 */
[----:B--2---:R-:W-:-:S04]  /*1810*/  FFMA R15, R20, R15, R27 ;  /* 0x0000000f140f7223 */ /* 0x004fc8000000001b */
[----:B---3--:R-:W-:-:S04]  /*1820*/  FFMA R15, R4, R29, R15 ;  /* 0x0000001d040f7223 */ /* 0x008fc8000000000f */
[----:B----4-:R-:W-:-:S04]  /*1830*/  FFMA R22, R22, R5, R15 ;  /* 0x0000000516167223 */ /* 0x010fc8000000000f */
[----:B-----5:R-:W-:-:S04]  /*1840*/  FFMA R21, R21, R6, R22 ;  /* 0x0000000615157223 */ /* 0x020fc80000000016 */
[----:B------:R-:W-:Y:S01]  /*1850*/  FFMA R22, R0, R7, R21 ;  /* 0x0000000700167223 */ /* 0x000fe20000000015 */
[----:B------:R-:W-:Y:S06]  /*1860*/  BAR.SYNC.DEFER_BLOCKING 0x0 ;  /* 0x0000000000007b1d */ /* 0x000fec0000010000 */
.L_x_0:
[----:B------:R-:W0:Y:S01]  /*1870*/  LDC.64 R2, c[0x0][0x3a0] ;  /* 0x0000e800ff027b82 */ /* 0x000e220000000a00 */
[----:B------:R-:W1:Y:S02]  /*1880*/  LDCU UR4, c[0x0][0x388] ;  /* 0x00007100ff0477ac */ /* 0x000e640008000800 */
[----:B-1----:R-:W-:-:S04]  /*1890*/  IMAD R19, R18, UR4, R19 ;  /* 0x0000000412137c24 */ /* 0x002fc8000f8e0213 */
[----:B0-----:R-:W-:-:S05]  /*18a0*/  IMAD.WIDE R2, R19, 0x4, R2 ;  /* 0x0000000413027825 */ /* 0x001fca00078e0202 */
[----:B------:R-:W-:Y:S01]  /*18b0*/  STG.E desc[UR12][R2.64], R22 ;  /* 0x0000001602007986 */ /* 0x000fe2000c10190c */
[----:B------:R-:W-:Y:S05]  /*18c0*/  EXIT ;  /* 0x000000000000794d */ /* 0x000fea0003800000 */
.L_x_4:
[----:B------:R-:W-:-:S00]  /*18d0*/  BRA `(.L_x_4) ;  /* 0xfffffffc00fc7947 */ /* 0x000fc0000383ffff */
[----:B------:R-:W-:-:S00]  /*18e0*/  NOP ;  /* 0x0000000000007918 */ /* 0x000fc00000000000 */
        /* <DEDUP_REMOVED lines=9> */
.L_x_5:


//--------------------- .nv.shared._Z20TiledMatrixMulKerneliiiPfS_S_ --------------------------
	.section	.nv.shared._Z20TiledMatrixMulKerneliiiPfS_S_,"aw",@nobits
	.sectionflags	@""
	.align	4
.nv.shared._Z20TiledMatrixMulKerneliiiPfS_S_:
	.zero		3072


//--------------------- .nv.shared.reserved.0     --------------------------
	.section	.nv.shared.reserved.0,"aw",@nobits
	.weak		__nv_reservedSMEM_offset_0_alias
	.size		__nv_reservedSMEM_offset_0_alias, 0, 64
	.other		__nv_reservedSMEM_offset_0_alias,@"STO_CUDA_RESERVED_SHARED STV_DEFAULT"
__nv_reservedSMEM_offset_0_alias:
	.zero		0
	.zero		64


//--------------------- .nv.constant0._Z20TiledMatrixMulKerneliiiPfS_S_ --------------------------
	.section	.nv.constant0._Z20TiledMatrixMulKerneliiiPfS_S_,"a",@progbits
	.sectionflags	@""
	.align	4
.nv.constant0._Z20TiledMatrixMulKerneliiiPfS_S_:
	.zero		936


//--------------------- SYMBOLS --------------------------

	.type		.nv.reservedSmem.offset0,@object
	.size		.nv.reservedSmem.offset0,0x4
	.type		.nv.reservedSmem.cap,@object
	.size		.nv.reservedSmem.cap,0x4
